	.headerflags	@"EF_CUDA_TEXMODE_UNIFIED EF_CUDA_64BIT_ADDRESS EF_CUDA_ACCELERATORS EF_CUDA_SM90 EF_CUDA_VIRTUAL_SM(EF_CUDA_SM90)"
	.elftype	@"ET_EXEC"


//--------------------- .nv.info                  --------------------------
	.section	.nv.info,"",@"SHT_CUDA_INFO"
	.align	4


	//----- nvinfo : EIATTR_REGCOUNT
	.align		4
        /*0000*/ 	.byte	0x04, 0x2f
        /*0002*/ 	.short	(.L_2 - .L_1)
	.align		4
.L_1:
        /*0004*/ 	.word	index@(triton_poi_fused_add_native_group_norm_relu_22)
        /*0008*/ 	.word	0x00000028


	//----- nvinfo : EIATTR_MIN_STACK_SIZE
	.align		4
.L_2:
        /*000c*/ 	.byte	0x04, 0x12
        /*000e*/ 	.short	(.L_4 - .L_3)
	.align		4
.L_3:
        /*0010*/ 	.word	index@(triton_poi_fused_add_native_group_norm_relu_22)
        /*0014*/ 	.word	0x00000000


	//----- nvinfo : EIATTR_FRAME_SIZE
	.align		4
.L_4:
        /*0018*/ 	.byte	0x04, 0x11
        /*001a*/ 	.short	(.L_6 - .L_5)
	.align		4
.L_5:
        /*001c*/ 	.word	index@(triton_poi_fused_add_native_group_norm_relu_22)
        /*0020*/ 	.word	0x00000000


	//----- nvinfo : EIATTR_MIN_STACK_SIZE
	.align		4
.L_6:
        /*0024*/ 	.byte	0x04, 0x12
        /*0026*/ 	.short	(.L_8 - .L_7)
	.align		4
.L_7:
        /*0028*/ 	.word	index@(triton_poi_fused_add_native_group_norm_relu_22)
        /*002c*/ 	.word	0x00000000
.L_8:


//--------------------- .nv.info.triton_poi_fused_add_native_group_norm_relu_22 --------------------------
	.section	.nv.info.triton_poi_fused_add_native_group_norm_relu_22,"",@"SHT_CUDA_INFO"
	.sectionflags	@""
	.align	4


	//----- nvinfo : EIATTR_CUDA_API_VERSION
	.align		4
        /*0000*/ 	.byte	0x04, 0x37
        /*0002*/ 	.short	(.L_10 - .L_9)
.L_9:
        /*0004*/ 	.word	0x0000007c


	//----- nvinfo : EIATTR_KPARAM_INFO
	.align		4
.L_10:
        /*0008*/ 	.byte	0x04, 0x17
        /*000a*/ 	.short	(.L_12 - .L_11)
.L_11:
        /*000c*/ 	.word	0x00000000
        /*0010*/ 	.short	0x0007
        /*0012*/ 	.short	0x0038
        /*0014*/ 	.byte	0x00, 0xf0, 0x11, 0x00


	//----- nvinfo : EIATTR_KPARAM_INFO
	.align		4
.L_12:
        /*0018*/ 	.byte	0x04, 0x17
        /*001a*/ 	.short	(.L_14 - .L_13)
.L_13:
        /*001c*/ 	.word	0x00000000
        /*0020*/ 	.short	0x0006
        /*0022*/ 	.short	0x0030
        /*0024*/ 	.byte	0x00, 0xf4, 0x21, 0x00


	//----- nvinfo : EIATTR_KPARAM_INFO
	.align		4
.L_14:
        /*0028*/ 	.byte	0x04, 0x17
        /*002a*/ 	.short	(.L_16 - .L_15)
.L_15:
        /*002c*/ 	.word	0x00000000
        /*0030*/ 	.short	0x0005
        /*0032*/ 	.short	0x0028
        /*0034*/ 	.byte	0x00, 0xf4, 0x21, 0x00


	//----- nvinfo : EIATTR_KPARAM_INFO
	.align		4
.L_16:
        /*0038*/ 	.byte	0x04, 0x17
        /*003a*/ 	.short	(.L_18 - .L_17)
.L_17:
        /*003c*/ 	.word	0x00000000
        /*0040*/ 	.short	0x0004
        /*0042*/ 	.short	0x0020
        /*0044*/ 	.byte	0x00, 0xf4, 0x21, 0x00


	//----- nvinfo : EIATTR_KPARAM_INFO
	.align		4
.L_18:
        /*0048*/ 	.byte	0x04, 0x17
        /*004a*/ 	.short	(.L_20 - .L_19)
.L_19:
        /*004c*/ 	.word	0x00000000
        /*0050*/ 	.short	0x0003
        /*0052*/ 	.short	0x0018
        /*0054*/ 	.byte	0x00, 0xf4, 0x21, 0x00


	//----- nvinfo : EIATTR_KPARAM_INFO
	.align		4
.L_20:
        /*0058*/ 	.byte	0x04, 0x17
        /*005a*/ 	.short	(.L_22 - .L_21)
.L_21:
        /*005c*/ 	.word	0x00000000
        /*0060*/ 	.short	0x0002
        /*0062*/ 	.short	0x0010
        /*0064*/ 	.byte	0x00, 0xf4, 0x21, 0x00


	//----- nvinfo : EIATTR_KPARAM_INFO
	.align		4
.L_22:
        /*0068*/ 	.byte	0x04, 0x17
        /*006a*/ 	.short	(.L_24 - .L_23)
.L_23:
        /*006c*/ 	.word	0x00000000
        /*0070*/ 	.short	0x0001
        /*0072*/ 	.short	0x0008
        /*0074*/ 	.byte	0x00, 0xf4, 0x21, 0x00


	//----- nvinfo : EIATTR_KPARAM_INFO
	.align		4
.L_24:
        /*0078*/ 	.byte	0x04, 0x17
        /*007a*/ 	.short	(.L_26 - .L_25)
.L_25:
        /*007c*/ 	.word	0x00000000
        /*0080*/ 	.short	0x0000
        /*0082*/ 	.short	0x0000
        /*0084*/ 	.byte	0x00, 0xf4, 0x21, 0x00


	//----- nvinfo : EIATTR_SPARSE_MMA_MASK
	.align		4
.L_26:
        /*0088*/ 	.byte	0x03, 0x50
        /*008a*/ 	.short	0x0000


	//----- nvinfo : EIATTR_MAXREG_COUNT
	.align		4
        /*008c*/ 	.byte	0x03, 0x1b
        /*008e*/ 	.short	0x00ff


	//----- nvinfo : EIATTR_EXIT_INSTR_OFFSETS
	.align		4
        /*0090*/ 	.byte	0x04, 0x1c
        /*0092*/ 	.short	(.L_28 - .L_27)


	//   ....[0]....
.L_27:
        /*0094*/ 	.word	0x00000b70


	//----- nvinfo : EIATTR_REQNTID
	.align		4
.L_28:
        /*0098*/ 	.byte	0x04, 0x10
        /*009a*/ 	.short	(.L_30 - .L_29)
.L_29:
        /*009c*/ 	.word	0x00000080
        /*00a0*/ 	.word	0x00000001
        /*00a4*/ 	.word	0x00000001


	//----- nvinfo : EIATTR_CBANK_PARAM_SIZE
	.align		4
.L_30:
        /*00a8*/ 	.byte	0x03, 0x19
        /*00aa*/ 	.short	0x003c


	//----- nvinfo : EIATTR_PARAM_CBANK
	.align		4
        /*00ac*/ 	.byte	0x04, 0x0a
        /*00ae*/ 	.short	(.L_32 - .L_31)
	.align		4
.L_31:
        /*00b0*/ 	.word	index@(.nv.constant0.triton_poi_fused_add_native_group_norm_relu_22)
        /*00b4*/ 	.short	0x0210
        /*00b6*/ 	.short	0x003c


	//----- nvinfo : EIATTR_SW_WAR
	.align		4
.L_32:
        /*00b8*/ 	.byte	0x04, 0x36
        /*00ba*/ 	.short	(.L_34 - .L_33)
.L_33:
        /*00bc*/ 	.word	0x00000008
.L_34:


//--------------------- .nv.callgraph             --------------------------
	.section	.nv.callgraph,"",@"SHT_CUDA_CALLGRAPH"
	.align	4
	.sectionentsize	8
	.align		4
        /*0000*/ 	.word	0x00000000
	.align		4
        /*0004*/ 	.word	0xffffffff
	.align		4
        /*0008*/ 	.word	0x00000000
	.align		4
        /*000c*/ 	.word	0xfffffffe
	.align		4
        /*0010*/ 	.word	0x00000000
	.align		4
        /*0014*/ 	.word	0xfffffffd
	.align		4
        /*0018*/ 	.word	0x00000000
	.align		4
        /*001c*/ 	.word	0xfffffffc


//--------------------- .nv.constant4             --------------------------
	.section	.nv.constant4,"a",@progbits
	.align	8
	.align		8
.nv.constant4:
        /*0000*/ 	.dword	_$_str


//--------------------- .text.triton_poi_fused_add_native_group_norm_relu_22 --------------------------
	.section	.text.triton_poi_fused_add_native_group_norm_relu_22,"ax",@progbits
	.align	128
        .global         triton_poi_fused_add_native_group_norm_relu_22
        .type           triton_poi_fused_add_native_group_norm_relu_22,@function
        .size           triton_poi_fused_add_native_group_norm_relu_22,(.L_x_1 - triton_poi_fused_add_native_group_norm_relu_22)
        .other          triton_poi_fused_add_native_group_norm_relu_22,@"STO_CUDA_ENTRY STV_DEFAULT"
triton_poi_fused_add_native_group_norm_relu_22:
.text.triton_poi_fused_add_native_group_norm_relu_22:
[----:B------:R-:W-:Y:S01]  /*0000*/  LDC R1, c[0x0][0x28] ;  /* 0x00000a00ff017b82 */ /* 0x000fe20000000800 */
[----:B------:R-:W1:Y:S07]  /*0010*/  S2R R0, SR_TID.X ;  /* 0x0000000000007919 */ /* 0x000e6e0000002100 */
[----:B------:R-:W2:Y:S01]  /*0020*/  LDC.64 R26, c[0x0][0x218] ;  /* 0x00008600ff1a7b82 */ /* 0x000ea20000000a00 */
[----:B------:R-:W-:Y:S01]  /*0030*/  ULDC.64 UR4, c[0x0][0x208] ;  /* 0x0000820000047ab9 */ /* 0x000fe20000000a00 */
[----:B------:R-:W3:Y:S01]  /*0040*/  S2R R3, SR_CTAID.X ;  /* 0x0000000000037919 */ /* 0x000ee20000002500 */
[----:B-1----:R-:W-:-:S04]  /*0050*/  SHF.L.U32 R0, R0, 0x2, RZ ;  /* 0x0000000200007819 */ /* 0x002fc800000006ff */
[----:B------:R-:W-:Y:S02]  /*0060*/  LOP3.LUT R0, R0, 0x1fc, RZ, 0xc0, !PT ;  /* 0x000001fc00007812 */ /* 0x000fe400078ec0ff */
[----:B---3--:R-:W-:-:S03]  /*0070*/  SHF.R.S32.HI R13, RZ, 0x15, R3 ;  /* 0x00000015ff0d7819 */ /* 0x008fc60000011403 */
[----:B------:R-:W-:Y:S01]  /*0080*/  IMAD R2, R3, 0x400, R0 ;  /* 0x0000040003027824 */ /* 0x000fe200078e0200 */
[----:B------:R-:W-:-:S04]  /*0090*/  SGXT R13, R13, 0x1 ;  /* 0x000000010d0d781a */ /* 0x000fc80000000200 */
[----:B------:R-:W-:Y:S02]  /*00a0*/  IADD3 R4, R2, 0x3, RZ ;  /* 0x0000000302047810 */ /* 0x000fe40007ffe0ff */
[C---:B------:R-:W-:Y:S02]  /*00b0*/  LEA.HI R0, R13.reuse, R2, RZ, 0x9 ;  /* 0x000000020d007211 */ /* 0x040fe400078f48ff */
[----:B------:R-:W-:Y:S02]  /*00c0*/  LEA.HI R3, R13, R4, RZ, 0x9 ;  /* 0x000000040d037211 */ /* 0x000fe400078f48ff */
[----:B------:R-:W-:Y:S01]  /*00d0*/  LOP3.LUT R11, R0, 0xfffffe00, RZ, 0xc0, !PT ;  /* 0xfffffe00000b7812 */ /* 0x000fe200078ec0ff */
[----:B------:R-:W-:Y:S01]  /*00e0*/  VIADD R0, R2, 0x2 ;  /* 0x0000000202007836 */ /* 0x000fe20000000000 */
[----:B------:R-:W-:Y:S02]  /*00f0*/  LOP3.LUT R3, R3, 0xfe00, RZ, 0xc0, !PT ;  /* 0x0000fe0003037812 */ /* 0x000fe400078ec0ff */
[----:B------:R-:W-:-:S03]  /*0100*/  IADD3 R11, R2, -R11, RZ ;  /* 0x8000000b020b7210 */ /* 0x000fc60007ffe0ff */
[----:B------:R-:W-:Y:S01]  /*0110*/  IMAD.IADD R4, R4, 0x1, -R3 ;  /* 0x0000000104047824 */ /* 0x000fe200078e0a03 */
[----:B------:R-:W-:Y:S02]  /*0120*/  LEA.HI R3, R13, R0, RZ, 0x9 ;  /* 0x000000000d037211 */ /* 0x000fe400078f48ff */
[----:B------:R-:W-:Y:S02]  /*0130*/  PRMT R5, R11, 0x9910, RZ ;  /* 0x000099100b057816 */ /* 0x000fe400000000ff */
[----:B------:R-:W-:Y:S02]  /*0140*/  LOP3.LUT R3, R3, 0xfe00, RZ, 0xc0, !PT ;  /* 0x0000fe0003037812 */ /* 0x000fe400078ec0ff */
[----:B------:R-:W-:Y:S02]  /*0150*/  PRMT R6, R4, 0x9910, RZ ;  /* 0x0000991004067816 */ /* 0x000fe400000000ff */
[----:B------:R-:W-:Y:S02]  /*0160*/  IADD3 R3, R0, -R3, RZ ;  /* 0x8000000300037210 */ /* 0x000fe40007ffe0ff */
[----:B------:R-:W-:-:S02]  /*0170*/  SHF.R.S32.HI R0, RZ, 0xf, R5 ;  /* 0x0000000fff007819 */ /* 0x000fc40000011405 */
[----:B------:R-:W-:Y:S02]  /*0180*/  SHF.R.S32.HI R5, RZ, 0xf, R6 ;  /* 0x0000000fff057819 */ /* 0x000fe40000011406 */
[----:B------:R-:W-:Y:S02]  /*0190*/  LOP3.LUT R0, R0, 0xffff, RZ, 0xc0, !PT ;  /* 0x0000ffff00007812 */ /* 0x000fe400078ec0ff */
[----:B------:R-:W-:Y:S02]  /*01a0*/  LOP3.LUT R5, R5, 0xffff, RZ, 0xc0, !PT ;  /* 0x0000ffff05057812 */ /* 0x000fe400078ec0ff */
[----:B------:R-:W-:Y:S02]  /*01b0*/  LEA.HI R0, R0, R11, RZ, 0x14 ;  /* 0x0000000b00007211 */ /* 0x000fe400078fa0ff */
[----:B------:R-:W-:Y:S02]  /*01c0*/  PRMT R6, R3, 0x9910, RZ ;  /* 0x0000991003067816 */ /* 0x000fe400000000ff */
[----:B------:R-:W-:-:S02]  /*01d0*/  LEA.HI R7, R5, R4, RZ, 0x14 ;  /* 0x0000000405077211 */ /* 0x000fc400078fa0ff */
[----:B------:R-:W-:Y:S01]  /*01e0*/  PRMT R0, R0, 0x9910, RZ ;  /* 0x0000991000007816 */ /* 0x000fe200000000ff */
[----:B------:R-:W1:Y:S01]  /*01f0*/  LDC.64 R4, c[0x0][0x210] ;  /* 0x00008400ff047b82 */ /* 0x000e620000000a00 */
[----:B------:R-:W-:Y:S02]  /*0200*/  SHF.R.S32.HI R6, RZ, 0xf, R6 ;  /* 0x0000000fff067819 */ /* 0x000fe40000011406 */
[----:B------:R-:W-:Y:S01]  /*0210*/  PRMT R8, R7, 0x9910, RZ ;  /* 0x0000991007087816 */ /* 0x000fe200000000ff */
[----:B------:R-:W-:Y:S01]  /*0220*/  IMAD.MOV.U32 R7, RZ, RZ, R0 ;  /* 0x000000ffff077224 */ /* 0x000fe200078e0000 */
[----:B------:R-:W-:Y:S02]  /*0230*/  LOP3.LUT R6, R6, 0xffff, RZ, 0xc0, !PT ;  /* 0x0000ffff06067812 */ /* 0x000fe400078ec0ff */
[----:B------:R-:W-:Y:S02]  /*0240*/  LEA.HI R0, R13, R2, RZ, 0xf ;  /* 0x000000020d007211 */ /* 0x000fe400078f78ff */
[----:B------:R-:W-:-:S02]  /*0250*/  LEA.HI R6, R6, R3, RZ, 0x14 ;  /* 0x0000000306067211 */ /* 0x000fc400078fa0ff */
[----:B------:R-:W-:Y:S02]  /*0260*/  SHF.R.S32.HI R3, RZ, 0x4, R7 ;  /* 0x00000004ff037819 */ /* 0x000fe40000011407 */
[----:B------:R-:W-:Y:S02]  /*0270*/  IADD3 R15, R0, 0x200, RZ ;  /* 0x00000200000f7810 */ /* 0x000fe40007ffe0ff */
[----:B------:R-:W-:Y:S02]  /*0280*/  SHF.R.S32.HI R7, RZ, 0x4, R8 ;  /* 0x00000004ff077819 */ /* 0x000fe40000011408 */
[----:B------:R-:W-:Y:S02]  /*0290*/  SHF.R.S32.HI R15, RZ, 0xf, R15 ;  /* 0x0000000fff0f7819 */ /* 0x000fe4000001140f */
[----:B------:R-:W-:Y:S02]  /*02a0*/  PRMT R34, R7, 0x9910, RZ ;  /* 0x0000991007227816 */ /* 0x000fe400000000ff */
[----:B------:R-:W-:-:S02]  /*02b0*/  PRMT R6, R6, 0x9910, RZ ;  /* 0x0000991006067816 */ /* 0x000fc400000000ff */
[----:B------:R-:W-:Y:S01]  /*02c0*/  PRMT R14, R3, 0x9910, RZ ;  /* 0x00009910030e7816 */ /* 0x000fe200000000ff */
[C---:B------:R-:W-:Y:S02]  /*02d0*/  IMAD R22, R15.reuse, 0x20, R34 ;  /* 0x000000200f167824 */ /* 0x040fe400078e0222 */
[----:B------:R-:W-:Y:S01]  /*02e0*/  IMAD.MOV.U32 R3, RZ, RZ, R6 ;  /* 0x000000ffff037224 */ /* 0x000fe200078e0006 */
[----:B------:R-:W-:Y:S01]  /*02f0*/  LEA R32, R15, R14, 0x5 ;  /* 0x0000000e0f207211 */ /* 0x000fe200078e28ff */
[----:B--2---:R-:W-:-:S03]  /*0300*/  IMAD.WIDE R6, R22, 0x4, R26 ;  /* 0x0000000416067825 */ /* 0x004fc600078e021a */
[----:B------:R-:W-:Y:S01]  /*0310*/  SHF.R.S32.HI R3, RZ, 0x4, R3 ;  /* 0x00000004ff037819 */ /* 0x000fe20000011403 */
[C---:B-1----:R-:W-:Y:S02]  /*0320*/  IMAD.WIDE R4, R2.reuse, 0x4, R4 ;  /* 0x0000000402047825 */ /* 0x042fe400078e0204 */
[----:B------:R-:W2:Y:S01]  /*0330*/  LDG.E.EL R6, desc[UR4][R6.64] ;  /* 0x0000000406067981 */ /* 0x000ea2000c2e1900 */
[----:B------:R-:W-:Y:S01]  /*0340*/  PRMT R28, R3, 0x9910, RZ ;  /* 0x00009910031c7816 */ /* 0x000fe200000000ff */
[----:B------:R-:W-:Y:S02]  /*0350*/  VIADD R24, R2, 0x1 ;  /* 0x0000000102187836 */ /* 0x000fe40000000000 */
[----:B------:R-:W2:Y:S01]  /*0360*/  LDG.E.128 R16, desc[UR4][R4.64+0x800] ;  /* 0x0008000404107981 */ /* 0x000ea2000c1e1d00 */
[----:B------:R-:W-:Y:S02]  /*0370*/  IMAD.WIDE R20, R32, 0x4, R26 ;  /* 0x0000000420147825 */ /* 0x000fe400078e021a */
[----:B------:R-:W-:-:S03]  /*0380*/  LEA.HI R13, R13, R24, RZ, 0x9 ;  /* 0x000000180d0d7211 */ /* 0x000fc600078f48ff */
[----:B------:R1:W3:Y:S01]  /*0390*/  LDG.E.EL R10, desc[UR4][R20.64] ;  /* 0x00000004140a7981 */ /* 0x0002e2000c2e1900 */
[----:B------:R-:W-:-:S04]  /*03a0*/  LOP3.LUT R13, R13, 0xfe00, RZ, 0xc0, !PT ;  /* 0x0000fe000d0d7812 */ /* 0x000fc800078ec0ff */
[----:B------:R-:W-:-:S04]  /*03b0*/  IADD3 R13, R24, -R13, RZ ;  /* 0x8000000d180d7210 */ /* 0x000fc80007ffe0ff */
[----:B-1----:R-:W-:-:S04]  /*03c0*/  PRMT R20, R13, 0x9910, RZ ;  /* 0x000099100d147816 */ /* 0x002fc800000000ff */
[----:B------:R-:W-:-:S04]  /*03d0*/  SHF.R.S32.HI R20, RZ, 0xf, R20 ;  /* 0x0000000fff147819 */ /* 0x000fc80000011414 */
[----:B------:R-:W-:-:S04]  /*03e0*/  LOP3.LUT R20, R20, 0xffff, RZ, 0xc0, !PT ;  /* 0x0000ffff14147812 */ /* 0x000fc800078ec0ff */
[----:B------:R-:W-:-:S04]  /*03f0*/  LEA.HI R13, R20, R13, RZ, 0x14 ;  /* 0x0000000d140d7211 */ /* 0x000fc800078fa0ff */
[----:B------:R-:W-:-:S04]  /*0400*/  PRMT R7, R13, 0x9910, RZ ;  /* 0x000099100d077816 */ /* 0x000fc800000000ff */
[----:B------:R-:W-:Y:S02]  /*0410*/  SHF.R.S32.HI R7, RZ, 0x4, R7 ;  /* 0x00000004ff077819 */ /* 0x000fe40000011407 */
[----:B------:R-:W-:Y:S02]  /*0420*/  LEA R12, R15, R28, 0x5 ;  /* 0x0000001c0f0c7211 */ /* 0x000fe400078e28ff */
[----:B------:R-:W-:Y:S02]  /*0430*/  PRMT R30, R7, 0x9910, RZ ;  /* 0x00009910071e7816 */ /* 0x000fe400000000ff */
[----:B------:R-:W-:Y:S01]  /*0440*/  SHF.R.S32.HI R7, RZ, 0xf, R0 ;  /* 0x0000000fff077819 */ /* 0x000fe20000011400 */
[----:B------:R-:W-:-:S04]  /*0450*/  IMAD.WIDE R8, R12, 0x4, R26 ;  /* 0x000000040c087825 */ /* 0x000fc800078e021a */
[C---:B------:R-:W-:Y:S01]  /*0460*/  IMAD R14, R7.reuse, 0x20, R14 ;  /* 0x00000020070e7824 */ /* 0x040fe200078e020e */
[----:B------:R1:W4:Y:S01]  /*0470*/  LDG.E.EL R3, desc[UR4][R8.64] ;  /* 0x0000000408037981 */ /* 0x000322000c2e1900 */
[C---:B------:R-:W-:Y:S01]  /*0480*/  IMAD R28, R7.reuse, 0x20, R28 ;  /* 0x00000020071c7824 */ /* 0x040fe200078e021c */
[----:B------:R-:W-:Y:S01]  /*0490*/  LEA R34, R7, R34, 0x5 ;  /* 0x0000002207227211 */ /* 0x000fe200078e28ff */
[----:B-1----:R-:W-:-:S05]  /*04a0*/  IMAD.WIDE R8, R14, 0x4, R26 ;  /* 0x000000040e087825 */ /* 0x002fca00078e021a */
[----:B------:R1:W5:Y:S02]  /*04b0*/  LDG.E.EL R21, desc[UR4][R8.64] ;  /* 0x0000000408157981 */ /* 0x000364000c2e1900 */
[----:B-1----:R-:W-:-:S05]  /*04c0*/  IMAD.WIDE R8, R28, 0x4, R26 ;  /* 0x000000041c087825 */ /* 0x002fca00078e021a */
[----:B------:R1:W5:Y:S02]  /*04d0*/  LDG.E.EL R20, desc[UR4][R8.64] ;  /* 0x0000000408147981 */ /* 0x000364000c2e1900 */
[----:B-1----:R-:W-:-:S05]  /*04e0*/  IMAD.WIDE R8, R34, 0x4, R26 ;  /* 0x0000000422087825 */ /* 0x002fca00078e021a */
[----:B------:R1:W5:Y:S02]  /*04f0*/  LDG.E.EL R13, desc[UR4][R8.64] ;  /* 0x00000004080d7981 */ /* 0x000364000c2e1900 */
[----:B-1----:R-:W1:Y:S01]  /*0500*/  LDC.64 R8, c[0x0][0x220] ;  /* 0x00008800ff087b82 */ /* 0x002e620000000a00 */
[-C--:B------:R-:W-:Y:S02]  /*0510*/  LEA R24, R15, R30.reuse, 0x5 ;  /* 0x0000001e0f187211 */ /* 0x080fe400078e28ff */
[----:B------:R-:W-:-:S05]  /*0520*/  LEA R30, R7, R30, 0x5 ;  /* 0x0000001e071e7211 */ /* 0x000fca00078e28ff */
[----:B------:R-:W-:-:S04]  /*0530*/  IMAD.WIDE R36, R30, 0x4, R26 ;  /* 0x000000041e247825 */ /* 0x000fc800078e021a */
[----:B------:R-:W-:Y:S01]  /*0540*/  IMAD.WIDE R26, R24, 0x4, R26 ;  /* 0x00000004181a7825 */ /* 0x000fe200078e021a */
[----:B------:R-:W5:Y:S05]  /*0550*/  LDG.E.EL R0, desc[UR4][R36.64] ;  /* 0x0000000424007981 */ /* 0x000f6a000c2e1900 */
[----:B------:R-:W5:Y:S01]  /*0560*/  LDG.E.EL R26, desc[UR4][R26.64] ;  /* 0x000000041a1a7981 */ /* 0x000f62000c2e1900 */
[----:B-1----:R-:W-:-:S04]  /*0570*/  IMAD.WIDE R14, R14, 0x4, R8 ;  /* 0x000000040e0e7825 */ /* 0x002fc800078e0208 */
[--C-:B------:R-:W-:Y:S02]  /*0580*/  IMAD.WIDE R34, R34, 0x4, R8.reuse ;  /* 0x0000000422227825 */ /* 0x100fe400078e0208 */
[----:B------:R-:W5:Y:S02]  /*0590*/  LDG.E.EL R15, desc[UR4][R14.64] ;  /* 0x000000040e0f7981 */ /* 0x000f64000c2e1900 */
[----:B------:R-:W-:-:S05]  /*05a0*/  IMAD.WIDE R32, R32, 0x4, R8 ;  /* 0x0000000420207825 */ /* 0x000fca00078e0208 */
[----:B0-----:R-:W5:Y:S04]  /*05b0*/  LDG.E.EL R27, desc[UR4][R32.64] ;  /* 0x00000004201b7981 */ /* 0x001f68000c2e1900 */
[----:B------:R-:W5:Y:S01]  /*05c0*/  LDG.E.EL R14, desc[UR4][R34.64] ;  /* 0x00000004220e7981 */ /* 0x000f62000c2e1900 */
[----:B--2---:R-:W-:-:S03]  /*05d0*/  FADD R19, R19, -R6 ;  /* 0x8000000613137221 */ /* 0x004fc60000000000 */
[----:B------:R-:W5:Y:S01]  /*05e0*/  LDG.E.128 R4, desc[UR4][R4.64] ;  /* 0x0000000404047981 */ /* 0x000f62000c1e1d00 */
[----:B------:R-:W-:-:S04]  /*05f0*/  IMAD.WIDE R24, R24, 0x4, R8 ;  /* 0x0000000418187825 */ /* 0x000fc800078e0208 */
[----:B---3--:R-:W-:Y:S01]  /*0600*/  FADD R10, R16, -R10 ;  /* 0x8000000a100a7221 */ /* 0x008fe20000000000 */
[--C-:B------:R-:W-:Y:S01]  /*0610*/  IMAD.WIDE R30, R30, 0x4, R8.reuse ;  /* 0x000000041e1e7825 */ /* 0x100fe200078e0208 */
[----:B------:R-:W2:Y:S03]  /*0620*/  LDG.E.EL R25, desc[UR4][R24.64] ;  /* 0x0000000418197981 */ /* 0x000ea6000c2e1900 */
[----:B------:R-:W-:-:S05]  /*0630*/  IMAD.WIDE R28, R28, 0x4, R8 ;  /* 0x000000041c1c7825 */ /* 0x000fca00078e0208 */
[----:B------:R0:W3:Y:S02]  /*0640*/  LDG.E.EL R23, desc[UR4][R28.64] ;  /* 0x000000041c177981 */ /* 0x0000e4000c2e1900 */
[----:B0-----:R-:W0:Y:S01]  /*0650*/  LDC.64 R28, c[0x0][0x238] ;  /* 0x00008e00ff1c7b82 */ /* 0x001e220000000a00 */
[----:B----4-:R-:W-:Y:S01]  /*0660*/  FADD R3, R18, -R3 ;  /* 0x8000000312037221 */ /* 0x010fe20000000000 */
[----:B-----5:R-:W-:Y:S01]  /*0670*/  FADD R16, R7, -R13 ;  /* 0x8000000d07107221 */ /* 0x020fe20000000000 */
[----:B------:R-:W-:-:S04]  /*0680*/  IMAD.WIDE R12, R12, 0x4, R8 ;  /* 0x000000040c0c7825 */ /* 0x000fc800078e0208 */
[----:B------:R-:W-:Y:S01]  /*0690*/  IMAD.WIDE R8, R22, 0x4, R8 ;  /* 0x0000000416087825 */ /* 0x000fe200078e0208 */
[----:B------:R-:W-:Y:S01]  /*06a0*/  HFMA2.MMA R22, -RZ, RZ, 0.8125, 0 ;  /* 0x3a800000ff167435 */ /* 0x000fe200000001ff */
[----:B------:R1:W4:Y:S04]  /*06b0*/  LDG.E.EL R24, desc[UR4][R12.64] ;  /* 0x000000040c187981 */ /* 0x000328000c2e1900 */
[----:B------:R5:W3:Y:S01]  /*06c0*/  LDG.E.EL R7, desc[UR4][R8.64] ;  /* 0x0000000408077981 */ /* 0x000ae2000c2e1900 */
[----:B-1----:R-:W1:Y:S08]  /*06d0*/  LDC.64 R12, c[0x0][0x230] ;  /* 0x00008c00ff0c7b82 */ /* 0x002e700000000a00 */
[----:B-----5:R-:W5:Y:S01]  /*06e0*/  LDC.64 R8, c[0x0][0x228] ;  /* 0x00008a00ff087b82 */ /* 0x020f620000000a00 */
[----:B------:R-:W-:Y:S01]  /*06f0*/  FADD R18, R4, -R21 ;  /* 0x8000001504127221 */ /* 0x000fe20000000000 */
[-C--:B------:R-:W-:Y:S01]  /*0700*/  FFMA R15, R15, R22.reuse, 9.9999997473787516356e-06 ;  /* 0x3727c5ac0f0f7423 */ /* 0x080fe20000000016 */
[----:B------:R0:W4:Y:S01]  /*0710*/  LDG.E.EL R21, desc[UR4][R30.64] ;  /* 0x000000041e157981 */ /* 0x000122000c2e1900 */
[----:B------:R-:W-:-:S04]  /*0720*/  FFMA R27, R27, R22, 9.9999997473787516356e-06 ;  /* 0x3727c5ac1b1b7423 */ /* 0x000fc80000000016 */
[----:B------:R-:W1:Y:S01]  /*0730*/  MUFU.RSQ R15, R15 ;  /* 0x0000000f000f7308 */ /* 0x000e620000001400 */
[----:B0-----:R-:W-:-:S07]  /*0740*/  FFMA R30, R14, R22, 9.9999997473787516356e-06 ;  /* 0x3727c5ac0e1e7423 */ /* 0x001fce0000000016 */
[----:B------:R-:W0:Y:S08]  /*0750*/  MUFU.RSQ R4, R27 ;  /* 0x0000001b00047308 */ /* 0x000e300000001400 */
[----:B------:R-:W0:Y:S01]  /*0760*/  MUFU.RSQ R14, R30 ;  /* 0x0000001e000e7308 */ /* 0x000e220000001400 */
[----:B-----5:R-:W-:-:S04]  /*0770*/  IMAD.WIDE R8, R11, 0x4, R8 ;  /* 0x000000040b087825 */ /* 0x020fc800078e0208 */
[----:B-1----:R-:W-:-:S04]  /*0780*/  IMAD.WIDE R12, R11, 0x4, R12 ;  /* 0x000000040b0c7825 */ /* 0x002fc800078e020c */
[----:B------:R-:W-:Y:S01]  /*0790*/  FMUL R18, R15, R18 ;  /* 0x000000120f127220 */ /* 0x000fe20000400000 */
[----:B0-----:R-:W-:Y:S02]  /*07a0*/  FMUL R4, R4, R10 ;  /* 0x0000000a04047220 */ /* 0x001fe40000400000 */
[----:B------:R-:W5:Y:S01]  /*07b0*/  LDG.E.EL.128 R8, desc[UR4][R8.64] ;  /* 0x0000000408087981 */ /* 0x000f62000c2e1d00 */
[----:B------:R-:W-:-:S03]  /*07c0*/  FMUL R16, R14, R16 ;  /* 0x000000100e107220 */ /* 0x000fc60000400000 */
[----:B------:R-:W5:Y:S01]  /*07d0*/  LDG.E.EL.128 R12, desc[UR4][R12.64] ;  /* 0x000000040c0c7981 */ /* 0x000f62000c2e1d00 */
[----:B------:R-:W-:-:S04]  /*07e0*/  IMAD.WIDE R28, R2, 0x4, R28 ;  /* 0x00000004021c7825 */ /* 0x000fc800078e021c */
[----:B------:R-:W-:Y:S01]  /*07f0*/  FADD R6, R6, -R20 ;  /* 0x8000001406067221 */ /* 0x000fe20000000000 */
[-C--:B--2---:R-:W-:Y:S01]  /*0800*/  FFMA R27, R25, R22.reuse, 9.9999997473787516356e-06 ;  /* 0x3727c5ac191b7423 */ /* 0x084fe20000000016 */
[----:B---3--:R-:W-:-:S06]  /*0810*/  FFMA R30, R7, R22, 9.9999997473787516356e-06 ;  /* 0x3727c5ac071e7423 */ /* 0x008fcc0000000016 */
[----:B------:R-:W0:Y:S01]  /*0820*/  MUFU.RSQ R30, R30 ;  /* 0x0000001e001e7308 */ /* 0x000e220000001400 */
[C-C-:B-----5:R-:W-:Y:S01]  /*0830*/  FFMA R4, R8.reuse, R4, R12.reuse ;  /* 0x0000000408047223 */ /* 0x160fe2000000000c */
[----:B------:R-:W-:Y:S01]  /*0840*/  FFMA R8, R8, R18, R12 ;  /* 0x0000001208087223 */ /* 0x000fe2000000000c */
[----:B0-----:R-:W-:Y:S01]  /*0850*/  FMUL R18, R30, R19 ;  /* 0x000000131e127220 */ /* 0x001fe20000400000 */
[----:B------:R-:W-:-:S03]  /*0860*/  FADD R12, R17, -R26 ;  /* 0x8000001a110c7221 */ /* 0x000fc60000000000 */
[C-C-:B------:R-:W-:Y:S01]  /*0870*/  FFMA R7, R11.reuse, R18, R15.reuse ;  /* 0x000000120b077223 */ /* 0x140fe2000000000f */
[----:B------:R-:W-:Y:S02]  /*0880*/  FFMA R11, R11, R16, R15 ;  /* 0x000000100b0b7223 */ /* 0x000fe4000000000f */
[----:B------:R-:W2:Y:S01]  /*0890*/  LDG.E.128 R16, desc[UR4][R28.64] ;  /* 0x000000041c107981 */ /* 0x000ea2000c1e1d00 */
[-C--:B----4-:R-:W-:Y:S01]  /*08a0*/  FFMA R15, R21, R22.reuse, 9.9999997473787516356e-06 ;  /* 0x3727c5ac150f7423 */ /* 0x090fe20000000016 */
[-C--:B------:R-:W-:Y:S01]  /*08b0*/  FFMA R26, R23, R22.reuse, 9.9999997473787516356e-06 ;  /* 0x3727c5ac171a7423 */ /* 0x080fe20000000016 */
[----:B------:R-:W-:Y:S02]  /*08c0*/  FFMA R30, R24, R22, 9.9999997473787516356e-06 ;  /* 0x3727c5ac181e7423 */ /* 0x000fe40000000016 */
[----:B------:R-:W3:Y:S02]  /*08d0*/  LDG.E.128 R20, desc[UR4][R28.64+0x800] ;  /* 0x000800041c147981 */ /* 0x000ee4000c1e1d00 */
[----:B------:R-:W0:Y:S08]  /*08e0*/  MUFU.RSQ R24, R30 ;  /* 0x0000001e00187308 */ /* 0x000e300000001400 */
[----:B------:R-:W1:Y:S08]  /*08f0*/  MUFU.RSQ R15, R15 ;  /* 0x0000000f000f7308 */ /* 0x000e700000001400 */
[----:B------:R-:W4:Y:S01]  /*0900*/  MUFU.RSQ R31, R26 ;  /* 0x0000001a001f7308 */ /* 0x000f220000001400 */
[----:B0-----:R-:W-:-:S02]  /*0910*/  FMUL R3, R24, R3 ;  /* 0x0000000318037220 */ /* 0x001fc40000400000 */
[----:B------:R-:W0:Y:S05]  /*0920*/  LDC.64 R24, c[0x0][0x240] ;  /* 0x00009000ff187b82 */ /* 0x000e2a0000000a00 */
[----:B------:R-:W5:Y:S01]  /*0930*/  MUFU.RSQ R27, R27 ;  /* 0x0000001b001b7308 */ /* 0x000f620000001400 */
[----:B------:R-:W-:-:S04]  /*0940*/  FADD R0, R5, -R0 ;  /* 0x8000000005007221 */ /* 0x000fc80000000000 */
[----:B-1----:R-:W-:Y:S01]  /*0950*/  FMUL R0, R15, R0 ;  /* 0x000000000f007220 */ /* 0x002fe20000400000 */
[----:B----4-:R-:W-:Y:S01]  /*0960*/  FMUL R31, R31, R6 ;  /* 0x000000061f1f7220 */ /* 0x010fe20000400000 */
[C-C-:B------:R-:W-:Y:S02]  /*0970*/  FFMA R3, R10.reuse, R3, R14.reuse ;  /* 0x000000030a037223 */ /* 0x140fe4000000000e */
[----:B------:R-:W-:Y:S01]  /*0980*/  FFMA R0, R9, R0, R13 ;  /* 0x0000000009007223 */ /* 0x000fe2000000000d */
[----:B------:R-:W-:Y:S01]  /*0990*/  FFMA R31, R10, R31, R14 ;  /* 0x0000001f0a1f7223 */ /* 0x000fe2000000000e */
[----:B-----5:R-:W-:-:S04]  /*09a0*/  FMUL R12, R27, R12 ;  /* 0x0000000c1b0c7220 */ /* 0x020fc80000400000 */
[----:B------:R-:W-:Y:S01]  /*09b0*/  FFMA R12, R9, R12, R13 ;  /* 0x0000000c090c7223 */ /* 0x000fe2000000000d */
[----:B0-----:R-:W-:Y:S01]  /*09c0*/  IMAD.WIDE R24, R2, 0x4, R24 ;  /* 0x0000000402187825 */ /* 0x001fe200078e0218 */
[----:B--2---:R-:W-:-:S03]  /*09d0*/  FSETP.GEU.AND P6, PT, R8, -R16, PT ;  /* 0x800000100800720b */ /* 0x004fc60003fce000 */
[----:B------:R-:W-:Y:S01]  /*09e0*/  FADD R8, R16, R8 ;  /* 0x0000000810087221 */ /* 0x000fe20000000000 */
[----:B------:R-:W-:Y:S02]  /*09f0*/  FSETP.GEU.AND P2, PT, R11, -R19, PT ;  /* 0x800000130b00720b */ /* 0x000fe40003f4e000 */
[----:B---3--:R-:W-:Y:S01]  /*0a00*/  FSETP.GEU.AND P3, PT, R4, -R20, PT ;  /* 0x800000140400720b */ /* 0x008fe20003f6e000 */
[----:B------:R-:W-:Y:S01]  /*0a10*/  FADD R20, R20, R4 ;  /* 0x0000000414147221 */ /* 0x000fe20000000000 */
[----:B------:R-:W-:Y:S01]  /*0a20*/  SEL R4, R8, RZ, P6 ;  /* 0x000000ff08047207 */ /* 0x000fe20003000000 */
[----:B------:R-:W-:Y:S01]  /*0a30*/  FADD R11, R19, R11 ;  /* 0x0000000b130b7221 */ /* 0x000fe20000000000 */
[----:B------:R-:W-:Y:S01]  /*0a40*/  FSETP.GEU.AND P6, PT, R7, -R23, PT ;  /* 0x800000170700720b */ /* 0x000fe20003fce000 */
[----:B------:R-:W-:Y:S01]  /*0a50*/  FADD R5, R17, R0 ;  /* 0x0000000011057221 */ /* 0x000fe20000000000 */
[----:B------:R-:W-:Y:S01]  /*0a60*/  FADD R6, R18, R31 ;  /* 0x0000001f12067221 */ /* 0x000fe20000000000 */
[----:B------:R-:W-:Y:S01]  /*0a70*/  FADD R9, R21, R12 ;  /* 0x0000000c15097221 */ /* 0x000fe20000000000 */
[----:B------:R-:W-:Y:S01]  /*0a80*/  FADD R10, R22, R3 ;  /* 0x00000003160a7221 */ /* 0x000fe20000000000 */
[----:B------:R-:W-:Y:S01]  /*0a90*/  FADD R23, R23, R7 ;  /* 0x0000000717177221 */ /* 0x000fe20000000000 */
[----:B------:R-:W-:-:S02]  /*0aa0*/  FSETP.GEU.AND P0, PT, R0, -R17, PT ;  /* 0x800000110000720b */ /* 0x000fc40003f0e000 */
[----:B------:R-:W-:Y:S02]  /*0ab0*/  FSETP.GEU.AND P1, PT, R31, -R18, PT ;  /* 0x800000121f00720b */ /* 0x000fe40003f2e000 */
[----:B------:R-:W-:Y:S02]  /*0ac0*/  FSETP.GEU.AND P4, PT, R12, -R21, PT ;  /* 0x800000150c00720b */ /* 0x000fe40003f8e000 */
[----:B------:R-:W-:Y:S02]  /*0ad0*/  FSETP.GEU.AND P5, PT, R3, -R22, PT ;  /* 0x800000160300720b */ /* 0x000fe40003fae000 */
[----:B------:R-:W-:Y:S02]  /*0ae0*/  SEL R7, R11, RZ, P2 ;  /* 0x000000ff0b077207 */ /* 0x000fe40001000000 */
[----:B------:R-:W-:Y:S02]  /*0af0*/  SEL R8, R20, RZ, P3 ;  /* 0x000000ff14087207 */ /* 0x000fe40001800000 */
[----:B------:R-:W-:-:S02]  /*0b00*/  SEL R5, R5, RZ, P0 ;  /* 0x000000ff05057207 */ /* 0x000fc40000000000 */
[----:B------:R-:W-:Y:S02]  /*0b10*/  SEL R6, R6, RZ, P1 ;  /* 0x000000ff06067207 */ /* 0x000fe40000800000 */
[----:B------:R-:W-:Y:S02]  /*0b20*/  SEL R9, R9, RZ, P4 ;  /* 0x000000ff09097207 */ /* 0x000fe40002000000 */
[----:B------:R-:W-:Y:S02]  /*0b30*/  SEL R10, R10, RZ, P5 ;  /* 0x000000ff0a0a7207 */ /* 0x000fe40002800000 */
[----:B------:R-:W-:Y:S01]  /*0b40*/  SEL R11, R23, RZ, P6 ;  /* 0x000000ff170b7207 */ /* 0x000fe20003000000 */
[----:B------:R-:W-:Y:S04]  /*0b50*/  STG.E.128 desc[UR4][R24.64], R4 ;  /* 0x0000000418007986 */ /* 0x000fe8000c101d04 */
[----:B------:R-:W-:Y:S01]  /*0b60*/  STG.E.128 desc[UR4][R24.64+0x800], R8 ;  /* 0x0008000818007986 */ /* 0x000fe2000c101d04 */
[----:B------:R-:W-:Y:S05]  /*0b70*/  EXIT ;  /* 0x000000000000794d */ /* 0x000fea0003800000 */
.L_x_0:
[----:B------:R-:W-:-:S00]  /*0b80*/  BRA `(.L_x_0) ;  /* 0xfffffffc00fc7947 */ /* 0x000fc0000383ffff */
[----:B------:R-:W-:-:S00]  /*0b90*/  NOP ;  /* 0x0000000000007918 */ /* 0x000fc00000000000 */
        /* <DEDUP_REMOVED lines=14> */
.L_x_1:


//--------------------- .nv.global.init           --------------------------
	.section	.nv.global.init,"aw",@progbits
.nv.global.init:
	.type		_$_str,@object
	.size		_$_str,(.L_0 - _$_str)
_$_str:
        /*0000*/ 	.byte	0x5f, 0x5f, 0x43, 0x55, 0x44, 0x41, 0x5f, 0x46, 0x54, 0x5a, 0x00
.L_0:


//--------------------- .nv.constant0.triton_poi_fused_add_native_group_norm_relu_22 --------------------------
	.section	.nv.constant0.triton_poi_fused_add_native_group_norm_relu_22,"a",@progbits
	.sectionflags	@""
	.align	4
.nv.constant0.triton_poi_fused_add_native_group_norm_relu_22:
	.zero		588
